//
// Generated by NVIDIA NVVM Compiler
//
// Compiler Build ID: CL-36424714
// Cuda compilation tools, release 13.0, V13.0.88
// Based on NVVM 20.0.0
//

.version 9.0
.target sm_100
.address_size 64

	// .globl	_Z15find_max_kernelPfS_ii
.extern .shared .align 16 .b8 shared_data[];

.visible .entry _Z15find_max_kernelPfS_ii(
	.param .u64 .ptr .align 1 _Z15find_max_kernelPfS_ii_param_0,
	.param .u64 .ptr .align 1 _Z15find_max_kernelPfS_ii_param_1,
	.param .u32 _Z15find_max_kernelPfS_ii_param_2,
	.param .u32 _Z15find_max_kernelPfS_ii_param_3
)
{
	.reg .pred 	%p<8>;
	.reg .b32 	%r<19>;
	.reg .b32 	%f<13>;
	.reg .b64 	%rd<12>;

	ld.param.u64 	%rd3, [_Z15find_max_kernelPfS_ii_param_0];
	ld.param.u64 	%rd4, [_Z15find_max_kernelPfS_ii_param_1];
	ld.param.u32 	%r11, [_Z15find_max_kernelPfS_ii_param_2];
	ld.param.u32 	%r10, [_Z15find_max_kernelPfS_ii_param_3];
	mov.u32 	%r1, %ctaid.x;
	mov.u32 	%r2, %tid.x;
	setp.ge.s32 	%p1, %r1, %r11;
	@%p1 bra 	$L__BB0_10;
	setp.ge.s32 	%p2, %r2, %r10;
	mov.f32 	%f12, 0fFF800000;
	@%p2 bra 	$L__BB0_4;
	mov.u32 	%r3, %ntid.x;
	cvta.to.global.u64 	%rd1, %rd3;
	mul.lo.s32 	%r12, %r10, %r1;
	cvt.s64.s32 	%rd2, %r12;
	mov.f32 	%f12, 0fFF800000;
	mov.u32 	%r17, %r2;
$L__BB0_3:
	cvt.s64.s32 	%rd5, %r17;
	add.s64 	%rd6, %rd5, %rd2;
	shl.b64 	%rd7, %rd6, 2;
	add.s64 	%rd8, %rd1, %rd7;
	ld.global.f32 	%f6, [%rd8];
	max.f32 	%f12, %f12, %f6;
	add.s32 	%r17, %r17, %r3;
	setp.lt.s32 	%p3, %r17, %r10;
	@%p3 bra 	$L__BB0_3;
$L__BB0_4:
	shl.b32 	%r13, %r2, 2;
	mov.u32 	%r14, shared_data;
	add.s32 	%r6, %r14, %r13;
	st.shared.f32 	[%r6], %f12;
	bar.sync 	0;
	mov.u32 	%r18, %ntid.x;
	setp.lt.u32 	%p4, %r18, 2;
	@%p4 bra 	$L__BB0_8;
$L__BB0_5:
	shr.u32 	%r9, %r18, 1;
	setp.ge.u32 	%p5, %r2, %r9;
	@%p5 bra 	$L__BB0_7;
	ld.shared.f32 	%f7, [%r6];
	shl.b32 	%r15, %r9, 2;
	add.s32 	%r16, %r6, %r15;
	ld.shared.f32 	%f8, [%r16];
	max.f32 	%f9, %f7, %f8;
	st.shared.f32 	[%r6], %f9;
$L__BB0_7:
	bar.sync 	0;
	setp.gt.u32 	%p6, %r18, 3;
	mov.u32 	%r18, %r9;
	@%p6 bra 	$L__BB0_5;
$L__BB0_8:
	setp.ne.s32 	%p7, %r2, 0;
	@%p7 bra 	$L__BB0_10;
	ld.shared.f32 	%f10, [shared_data];
	cvta.to.global.u64 	%rd9, %rd4;
	mul.wide.u32 	%rd10, %r1, 4;
	add.s64 	%rd11, %rd9, %rd10;
	st.global.f32 	[%rd11], %f10;
$L__BB0_10:
	ret;

}
	// .globl	_Z10exp_kernelPfS_S_ii
.visible .entry _Z10exp_kernelPfS_S_ii(
	.param .u64 .ptr .align 1 _Z10exp_kernelPfS_S_ii_param_0,
	.param .u64 .ptr .align 1 _Z10exp_kernelPfS_S_ii_param_1,
	.param .u64 .ptr .align 1 _Z10exp_kernelPfS_S_ii_param_2,
	.param .u32 _Z10exp_kernelPfS_S_ii_param_3,
	.param .u32 _Z10exp_kernelPfS_S_ii_param_4
)
{
	.reg .pred 	%p<4>;
	.reg .b32 	%r<12>;
	.reg .b32 	%f<16>;
	.reg .b64 	%rd<15>;

	ld.param.u64 	%rd5, [_Z10exp_kernelPfS_S_ii_param_0];
	ld.param.u64 	%rd6, [_Z10exp_kernelPfS_S_ii_param_1];
	ld.param.u64 	%rd7, [_Z10exp_kernelPfS_S_ii_param_2];
	ld.param.u32 	%r7, [_Z10exp_kernelPfS_S_ii_param_3];
	ld.param.u32 	%r6, [_Z10exp_kernelPfS_S_ii_param_4];
	mov.u32 	%r1, %ctaid.x;
	setp.ge.s32 	%p1, %r1, %r7;
	@%p1 bra 	$L__BB1_4;
	cvta.to.global.u64 	%rd1, %rd7;
	mov.u32 	%r11, %tid.x;
	setp.ge.s32 	%p2, %r11, %r6;
	@%p2 bra 	$L__BB1_4;
	mul.wide.u32 	%rd8, %r1, 4;
	add.s64 	%rd9, %rd1, %rd8;
	ld.global.f32 	%f1, [%rd9];
	mov.u32 	%r3, %ntid.x;
	cvta.to.global.u64 	%rd2, %rd5;
	cvta.to.global.u64 	%rd3, %rd6;
	mul.lo.s32 	%r8, %r6, %r1;
	cvt.s64.s32 	%rd4, %r8;
$L__BB1_3:
	cvt.s64.s32 	%rd10, %r11;
	add.s64 	%rd11, %rd10, %rd4;
	shl.b64 	%rd12, %rd11, 2;
	add.s64 	%rd13, %rd2, %rd12;
	ld.global.f32 	%f2, [%rd13];
	sub.f32 	%f3, %f2, %f1;
	fma.rn.f32 	%f4, %f3, 0f3BBB989D, 0f3F000000;
	cvt.sat.f32.f32 	%f5, %f4;
	mov.f32 	%f6, 0f4B400001;
	mov.f32 	%f7, 0f437C0000;
	fma.rm.f32 	%f8, %f5, %f7, %f6;
	add.f32 	%f9, %f8, 0fCB40007F;
	neg.f32 	%f10, %f9;
	fma.rn.f32 	%f11, %f3, 0f3FB8AA3B, %f10;
	fma.rn.f32 	%f12, %f3, 0f32A57060, %f11;
	mov.b32 	%r9, %f8;
	shl.b32 	%r10, %r9, 23;
	mov.b32 	%f13, %r10;
	ex2.approx.ftz.f32 	%f14, %f12;
	mul.f32 	%f15, %f14, %f13;
	add.s64 	%rd14, %rd3, %rd12;
	st.global.f32 	[%rd14], %f15;
	add.s32 	%r11, %r11, %r3;
	setp.lt.s32 	%p3, %r11, %r6;
	@%p3 bra 	$L__BB1_3;
$L__BB1_4:
	ret;

}
	// .globl	_Z10sum_kernelPfS_ii
.visible .entry _Z10sum_kernelPfS_ii(
	.param .u64 .ptr .align 1 _Z10sum_kernelPfS_ii_param_0,
	.param .u64 .ptr .align 1 _Z10sum_kernelPfS_ii_param_1,
	.param .u32 _Z10sum_kernelPfS_ii_param_2,
	.param .u32 _Z10sum_kernelPfS_ii_param_3
)
{
	.reg .pred 	%p<8>;
	.reg .b32 	%r<19>;
	.reg .b32 	%f<13>;
	.reg .b64 	%rd<12>;

	ld.param.u64 	%rd3, [_Z10sum_kernelPfS_ii_param_0];
	ld.param.u64 	%rd4, [_Z10sum_kernelPfS_ii_param_1];
	ld.param.u32 	%r11, [_Z10sum_kernelPfS_ii_param_2];
	ld.param.u32 	%r10, [_Z10sum_kernelPfS_ii_param_3];
	mov.u32 	%r1, %ctaid.x;
	mov.u32 	%r2, %tid.x;
	setp.ge.s32 	%p1, %r1, %r11;
	@%p1 bra 	$L__BB2_10;
	setp.ge.s32 	%p2, %r2, %r10;
	mov.f32 	%f12, 0f00000000;
	@%p2 bra 	$L__BB2_4;
	mov.u32 	%r3, %ntid.x;
	cvta.to.global.u64 	%rd1, %rd3;
	mul.lo.s32 	%r12, %r10, %r1;
	cvt.s64.s32 	%rd2, %r12;
	mov.f32 	%f12, 0f00000000;
	mov.u32 	%r17, %r2;
$L__BB2_3:
	cvt.s64.s32 	%rd5, %r17;
	add.s64 	%rd6, %rd5, %rd2;
	shl.b64 	%rd7, %rd6, 2;
	add.s64 	%rd8, %rd1, %rd7;
	ld.global.f32 	%f6, [%rd8];
	add.f32 	%f12, %f12, %f6;
	add.s32 	%r17, %r17, %r3;
	setp.lt.s32 	%p3, %r17, %r10;
	@%p3 bra 	$L__BB2_3;
$L__BB2_4:
	shl.b32 	%r13, %r2, 2;
	mov.u32 	%r14, shared_data;
	add.s32 	%r6, %r14, %r13;
	st.shared.f32 	[%r6], %f12;
	bar.sync 	0;
	mov.u32 	%r18, %ntid.x;
	setp.lt.u32 	%p4, %r18, 2;
	@%p4 bra 	$L__BB2_8;
$L__BB2_5:
	shr.u32 	%r9, %r18, 1;
	setp.ge.u32 	%p5, %r2, %r9;
	@%p5 bra 	$L__BB2_7;
	shl.b32 	%r15, %r9, 2;
	add.s32 	%r16, %r6, %r15;
	ld.shared.f32 	%f7, [%r16];
	ld.shared.f32 	%f8, [%r6];
	add.f32 	%f9, %f7, %f8;
	st.shared.f32 	[%r6], %f9;
$L__BB2_7:
	bar.sync 	0;
	setp.gt.u32 	%p6, %r18, 3;
	mov.u32 	%r18, %r9;
	@%p6 bra 	$L__BB2_5;
$L__BB2_8:
	setp.ne.s32 	%p7, %r2, 0;
	@%p7 bra 	$L__BB2_10;
	ld.shared.f32 	%f10, [shared_data];
	cvta.to.global.u64 	%rd9, %rd4;
	mul.wide.u32 	%rd10, %r1, 4;
	add.s64 	%rd11, %rd9, %rd10;
	st.global.f32 	[%rd11], %f10;
$L__BB2_10:
	ret;

}
	// .globl	_Z16normalize_kernelPfS_S_ii
.visible .entry _Z16normalize_kernelPfS_S_ii(
	.param .u64 .ptr .align 1 _Z16normalize_kernelPfS_S_ii_param_0,
	.param .u64 .ptr .align 1 _Z16normalize_kernelPfS_S_ii_param_1,
	.param .u64 .ptr .align 1 _Z16normalize_kernelPfS_S_ii_param_2,
	.param .u32 _Z16normalize_kernelPfS_S_ii_param_3,
	.param .u32 _Z16normalize_kernelPfS_S_ii_param_4
)
{
	.reg .pred 	%p<4>;
	.reg .b32 	%r<10>;
	.reg .b32 	%f<4>;
	.reg .b64 	%rd<15>;

	ld.param.u64 	%rd5, [_Z16normalize_kernelPfS_S_ii_param_0];
	ld.param.u64 	%rd6, [_Z16normalize_kernelPfS_S_ii_param_1];
	ld.param.u64 	%rd7, [_Z16normalize_kernelPfS_S_ii_param_2];
	ld.param.u32 	%r7, [_Z16normalize_kernelPfS_S_ii_param_3];
	ld.param.u32 	%r6, [_Z16normalize_kernelPfS_S_ii_param_4];
	mov.u32 	%r1, %ctaid.x;
	setp.ge.s32 	%p1, %r1, %r7;
	@%p1 bra 	$L__BB3_4;
	cvta.to.global.u64 	%rd1, %rd7;
	mov.u32 	%r9, %tid.x;
	setp.ge.s32 	%p2, %r9, %r6;
	@%p2 bra 	$L__BB3_4;
	mul.wide.u32 	%rd8, %r1, 4;
	add.s64 	%rd9, %rd1, %rd8;
	ld.global.f32 	%f1, [%rd9];
	mov.u32 	%r3, %ntid.x;
	cvta.to.global.u64 	%rd2, %rd5;
	cvta.to.global.u64 	%rd3, %rd6;
	mul.lo.s32 	%r8, %r6, %r1;
	cvt.s64.s32 	%rd4, %r8;
$L__BB3_3:
	cvt.s64.s32 	%rd10, %r9;
	add.s64 	%rd11, %rd10, %rd4;
	shl.b64 	%rd12, %rd11, 2;
	add.s64 	%rd13, %rd2, %rd12;
	ld.global.f32 	%f2, [%rd13];
	div.rn.f32 	%f3, %f2, %f1;
	add.s64 	%rd14, %rd3, %rd12;
	st.global.f32 	[%rd14], %f3;
	add.s32 	%r9, %r9, %r3;
	setp.lt.s32 	%p3, %r9, %r6;
	@%p3 bra 	$L__BB3_3;
$L__BB3_4:
	ret;

}


// ===== COMPILED SASS (sm_100) =====

	.target	sm_100

	.elftype	@"ET_EXEC"


//--------------------- .note.nv.tkinfo           --------------------------
	.section	.note.nv.tkinfo,"",@"SHT_NOTE"
	.sectionflags	@"SHF_NOTE_NV_TKINFO"
	.tkinfo
        /*0018*/ 	.word	0x00000002
        /*0030*/ 	.string	""
        /*0030*/ 	.string	"ptxas"
        /*0030*/ 	.string	"Cuda compilation tools, release 13.0, V13.0.88"
        /*0030*/ 	.string	"Build cuda_13.0.r13.0/compiler.36424714_0"
        /*0030*/ 	.string	"-arch sm_100 -m 64 "



//--------------------- .note.nv.cuinfo           --------------------------
	.section	.note.nv.cuinfo,"",@"SHT_NOTE"
	.sectionflags	@"SHF_NOTE_NV_CUINFO"
        /*0018*/ 	.short	0x0002
        /*001a*/ 	.short	0x0064
        /*001c*/ 	.short	0x0082
	.zero		2


//--------------------- .nv.info                  --------------------------
	.section	.nv.info,"",@"SHT_CUDA_INFO"
	.align	4


	//----- nvinfo : EIATTR_REGCOUNT
	.align		4
        /*0000*/ 	.byte	0x04, 0x2f
        /*0002*/ 	.short	(.L_1 - .L_0)
	.align		4
.L_0:
        /*0004*/ 	.word	index@(_Z15find_max_kernelPfS_ii)
        /*0008*/ 	.word	0x0000000d


	//----- nvinfo : EIATTR_FRAME_SIZE
	.align		4
.L_1:
        /*000c*/ 	.byte	0x04, 0x11
        /*000e*/ 	.short	(.L_3 - .L_2)
	.align		4
.L_2:
        /*0010*/ 	.word	index@(_Z15find_max_kernelPfS_ii)
        /*0014*/ 	.word	0x00000000


	//----- nvinfo : EIATTR_REGCOUNT
	.align		4
.L_3:
        /*0018*/ 	.byte	0x04, 0x2f
        /*001a*/ 	.short	(.L_5 - .L_4)
	.align		4
.L_4:
        /*001c*/ 	.word	index@(_Z10exp_kernelPfS_S_ii)
        /*0020*/ 	.word	0x0000000f


	//----- nvinfo : EIATTR_FRAME_SIZE
	.align		4
.L_5:
        /*0024*/ 	.byte	0x04, 0x11
        /*0026*/ 	.short	(.L_7 - .L_6)
	.align		4
.L_6:
        /*0028*/ 	.word	index@(_Z10exp_kernelPfS_S_ii)
        /*002c*/ 	.word	0x00000000


	//----- nvinfo : EIATTR_REGCOUNT
	.align		4
.L_7:
        /*0030*/ 	.byte	0x04, 0x2f
        /*0032*/ 	.short	(.L_9 - .L_8)
	.align		4
.L_8:
        /*0034*/ 	.word	index@(_Z10sum_kernelPfS_ii)
        /*0038*/ 	.word	0x0000000d


	//----- nvinfo : EIATTR_FRAME_SIZE
	.align		4
.L_9:
        /*003c*/ 	.byte	0x04, 0x11
        /*003e*/ 	.short	(.L_11 - .L_10)
	.align		4
.L_10:
        /*0040*/ 	.word	index@(_Z10sum_kernelPfS_ii)
        /*0044*/ 	.word	0x00000000


	//----- nvinfo : EIATTR_REGCOUNT
	.align		4
.L_11:
        /*0048*/ 	.byte	0x04, 0x2f
        /*004a*/ 	.short	(.L_13 - .L_12)
	.align		4
.L_12:
        /*004c*/ 	.word	index@(_Z16normalize_kernelPfS_S_ii)
        /*0050*/ 	.word	0x00000014


	//----- nvinfo : EIATTR_FRAME_SIZE
	.align		4
.L_13:
        /*0054*/ 	.byte	0x04, 0x11
        /*0056*/ 	.short	(.L_15 - .L_14)
	.align		4
.L_14:
        /*0058*/ 	.word	index@($__internal_0_$__cuda_sm3x_div_rn_noftz_f32_slowpath)
        /*005c*/ 	.word	0x00000000


	//----- nvinfo : EIATTR_FRAME_SIZE
	.align		4
.L_15:
        /*0060*/ 	.byte	0x04, 0x11
        /*0062*/ 	.short	(.L_17 - .L_16)
	.align		4
.L_16:
        /*0064*/ 	.word	index@(_Z16normalize_kernelPfS_S_ii)
        /*0068*/ 	.word	0x00000000


	//----- nvinfo : EIATTR_MIN_STACK_SIZE
	.align		4
.L_17:
        /*006c*/ 	.byte	0x04, 0x12
        /*006e*/ 	.short	(.L_19 - .L_18)
	.align		4
.L_18:
        /*0070*/ 	.word	index@(_Z16normalize_kernelPfS_S_ii)
        /*0074*/ 	.word	0x00000000


	//----- nvinfo : EIATTR_MIN_STACK_SIZE
	.align		4
.L_19:
        /*0078*/ 	.byte	0x04, 0x12
        /*007a*/ 	.short	(.L_21 - .L_20)
	.align		4
.L_20:
        /*007c*/ 	.word	index@(_Z10sum_kernelPfS_ii)
        /*0080*/ 	.word	0x00000000


	//----- nvinfo : EIATTR_MIN_STACK_SIZE
	.align		4
.L_21:
        /*0084*/ 	.byte	0x04, 0x12
        /*0086*/ 	.short	(.L_23 - .L_22)
	.align		4
.L_22:
        /*0088*/ 	.word	index@(_Z10exp_kernelPfS_S_ii)
        /*008c*/ 	.word	0x00000000


	//----- nvinfo : EIATTR_MIN_STACK_SIZE
	.align		4
.L_23:
        /*0090*/ 	.byte	0x04, 0x12
        /*0092*/ 	.short	(.L_25 - .L_24)
	.align		4
.L_24:
        /*0094*/ 	.word	index@(_Z15find_max_kernelPfS_ii)
        /*0098*/ 	.word	0x00000000
.L_25:


//--------------------- .nv.compat                --------------------------
	.section	.nv.compat,"",@"SHT_CUDA_COMPAT_INFO"
	.align	4
        /*0000*/ 	.byte	0x02, 0x09, 0x00, 0x00, 0x02, 0x02, 0x01, 0x00, 0x02, 0x05, 0x05, 0x00, 0x03, 0x07, 0x01, 0x01
        /*0010*/ 	.byte	0x02, 0x03, 0x00, 0x00, 0x02, 0x06, 0x01, 0x00, 0x04, 0x0b, 0x08, 0x00, 0x01, 0x00, 0x00, 0x00
        /*0020*/ 	.byte	0x00, 0x00, 0x00, 0x00


//--------------------- .nv.info._Z16normalize_kernelPfS_S_ii --------------------------
	.section	.nv.info._Z16normalize_kernelPfS_S_ii,"",@"SHT_CUDA_INFO"
	.sectionflags	@""
	.align	4


	//----- nvinfo : EIATTR_CUDA_API_VERSION
	.align		4
        /*0000*/ 	.byte	0x04, 0x37
        /*0002*/ 	.short	(.L_27 - .L_26)
.L_26:
        /*0004*/ 	.word	0x00000082


	//----- nvinfo : EIATTR_KPARAM_INFO
	.align		4
.L_27:
        /*0008*/ 	.byte	0x04, 0x17
        /*000a*/ 	.short	(.L_29 - .L_28)
.L_28:
        /*000c*/ 	.word	0x00000000
        /*0010*/ 	.short	0x0004
        /*0012*/ 	.short	0x001c
        /*0014*/ 	.byte	0x00, 0xf0, 0x11, 0x00


	//----- nvinfo : EIATTR_KPARAM_INFO
	.align		4
.L_29:
        /*0018*/ 	.byte	0x04, 0x17
        /*001a*/ 	.short	(.L_31 - .L_30)
.L_30:
        /*001c*/ 	.word	0x00000000
        /*0020*/ 	.short	0x0003
        /*0022*/ 	.short	0x0018
        /*0024*/ 	.byte	0x00, 0xf0, 0x11, 0x00


	//----- nvinfo : EIATTR_KPARAM_INFO
	.align		4
.L_31:
        /*0028*/ 	.byte	0x04, 0x17
        /*002a*/ 	.short	(.L_33 - .L_32)
.L_32:
        /*002c*/ 	.word	0x00000000
        /*0030*/ 	.short	0x0002
        /*0032*/ 	.short	0x0010
        /*0034*/ 	.byte	0x00, 0xf5, 0x21, 0x00


	//----- nvinfo : EIATTR_KPARAM_INFO
	.align		4
.L_33:
        /*0038*/ 	.byte	0x04, 0x17
        /*003a*/ 	.short	(.L_35 - .L_34)
.L_34:
        /*003c*/ 	.word	0x00000000
        /*0040*/ 	.short	0x0001
        /*0042*/ 	.short	0x0008
        /*0044*/ 	.byte	0x00, 0xf5, 0x21, 0x00


	//----- nvinfo : EIATTR_KPARAM_INFO
	.align		4
.L_35:
        /*0048*/ 	.byte	0x04, 0x17
        /*004a*/ 	.short	(.L_37 - .L_36)
.L_36:
        /*004c*/ 	.word	0x00000000
        /*0050*/ 	.short	0x0000
        /*0052*/ 	.short	0x0000
        /*0054*/ 	.byte	0x00, 0xf5, 0x21, 0x00


	//----- nvinfo : EIATTR_SPARSE_MMA_MASK
	.align		4
.L_37:
        /*0058*/ 	.byte	0x03, 0x50
        /*005a*/ 	.short	0x0000


	//----- nvinfo : EIATTR_MAXREG_COUNT
	.align		4
        /*005c*/ 	.byte	0x03, 0x1b
        /*005e*/ 	.short	0x00ff


	//----- nvinfo : EIATTR_MERCURY_ISA_VERSION
	.align		4
        /*0060*/ 	.byte	0x03, 0x5f
        /*0062*/ 	.short	0x0101


	//----- nvinfo : EIATTR_VRC_CTA_INIT_COUNT
	.align		4
        /*0064*/ 	.byte	0x02, 0x4a
	.zero		1
	.zero		1


	//----- nvinfo : EIATTR_EXIT_INSTR_OFFSETS
	.align		4
        /*0068*/ 	.byte	0x04, 0x1c
        /*006a*/ 	.short	(.L_39 - .L_38)


	//   ....[0]....
.L_38:
        /*006c*/ 	.word	0x00000040


	//   ....[1]....
        /*0070*/ 	.word	0x00000080


	//   ....[2]....
        /*0074*/ 	.word	0x000002d0


	//----- nvinfo : EIATTR_CRS_STACK_SIZE
	.align		4
.L_39:
        /*0078*/ 	.byte	0x04, 0x1e
        /*007a*/ 	.short	(.L_41 - .L_40)
.L_40:
        /*007c*/ 	.word	0x00000000


	//----- nvinfo : EIATTR_CBANK_PARAM_SIZE
	.align		4
.L_41:
        /*0080*/ 	.byte	0x03, 0x19
        /*0082*/ 	.short	0x0020


	//----- nvinfo : EIATTR_PARAM_CBANK
	.align		4
        /*0084*/ 	.byte	0x04, 0x0a
        /*0086*/ 	.short	(.L_43 - .L_42)
	.align		4
.L_42:
        /*0088*/ 	.word	index@(.nv.constant0._Z16normalize_kernelPfS_S_ii)
        /*008c*/ 	.short	0x0380
        /*008e*/ 	.short	0x0020


	//----- nvinfo : EIATTR_SW_WAR
	.align		4
.L_43:
        /*0090*/ 	.byte	0x04, 0x36
        /*0092*/ 	.short	(.L_45 - .L_44)
.L_44:
        /*0094*/ 	.word	0x00000008
.L_45:


//--------------------- .nv.info._Z10sum_kernelPfS_ii --------------------------
	.section	.nv.info._Z10sum_kernelPfS_ii,"",@"SHT_CUDA_INFO"
	.sectionflags	@""
	.align	4


	//----- nvinfo : EIATTR_CUDA_API_VERSION
	.align		4
        /*0000*/ 	.byte	0x04, 0x37
        /*0002*/ 	.short	(.L_47 - .L_46)
.L_46:
        /*0004*/ 	.word	0x00000082


	//----- nvinfo : EIATTR_KPARAM_INFO
	.align		4
.L_47:
        /*0008*/ 	.byte	0x04, 0x17
        /*000a*/ 	.short	(.L_49 - .L_48)
.L_48:
        /*000c*/ 	.word	0x00000000
        /*0010*/ 	.short	0x0003
        /*0012*/ 	.short	0x0014
        /*0014*/ 	.byte	0x00, 0xf0, 0x11, 0x00


	//----- nvinfo : EIATTR_KPARAM_INFO
	.align		4
.L_49:
        /*0018*/ 	.byte	0x04, 0x17
        /*001a*/ 	.short	(.L_51 - .L_50)
.L_50:
        /*001c*/ 	.word	0x00000000
        /*0020*/ 	.short	0x0002
        /*0022*/ 	.short	0x0010
        /*0024*/ 	.byte	0x00, 0xf0, 0x11, 0x00


	//----- nvinfo : EIATTR_KPARAM_INFO
	.align		4
.L_51:
        /*0028*/ 	.byte	0x04, 0x17
        /*002a*/ 	.short	(.L_53 - .L_52)
.L_52:
        /*002c*/ 	.word	0x00000000
        /*0030*/ 	.short	0x0001
        /*0032*/ 	.short	0x0008
        /*0034*/ 	.byte	0x00, 0xf5, 0x21, 0x00


	//----- nvinfo : EIATTR_KPARAM_INFO
	.align		4
.L_53:
        /*0038*/ 	.byte	0x04, 0x17
        /*003a*/ 	.short	(.L_55 - .L_54)
.L_54:
        /*003c*/ 	.word	0x00000000
        /*0040*/ 	.short	0x0000
        /*0042*/ 	.short	0x0000
        /*0044*/ 	.byte	0x00, 0xf5, 0x21, 0x00


	//----- nvinfo : EIATTR_SPARSE_MMA_MASK
	.align		4
.L_55:
        /*0048*/ 	.byte	0x03, 0x50
        /*004a*/ 	.short	0x0000


	//----- nvinfo : EIATTR_MAXREG_COUNT
	.align		4
        /*004c*/ 	.byte	0x03, 0x1b
        /*004e*/ 	.short	0x00ff


	//----- nvinfo : EIATTR_NUM_BARRIERS
	.align		4
        /*0050*/ 	.byte	0x02, 0x4c
        /*0052*/ 	.byte	0x01
	.zero		1


	//----- nvinfo : EIATTR_MERCURY_ISA_VERSION
	.align		4
        /*0054*/ 	.byte	0x03, 0x5f
        /*0056*/ 	.short	0x0101


	//----- nvinfo : EIATTR_VRC_CTA_INIT_COUNT
	.align		4
        /*0058*/ 	.byte	0x02, 0x4a
	.zero		1
	.zero		1


	//----- nvinfo : EIATTR_EXIT_INSTR_OFFSETS
	.align		4
        /*005c*/ 	.byte	0x04, 0x1c
        /*005e*/ 	.short	(.L_57 - .L_56)


	//   ....[0]....
.L_56:
        /*0060*/ 	.word	0x00000040


	//   ....[1]....
        /*0064*/ 	.word	0x00000320


	//   ....[2]....
        /*0068*/ 	.word	0x000003a0


	//----- nvinfo : EIATTR_CRS_STACK_SIZE
	.align		4
.L_57:
        /*006c*/ 	.byte	0x04, 0x1e
        /*006e*/ 	.short	(.L_59 - .L_58)
.L_58:
        /*0070*/ 	.word	0x00000000


	//----- nvinfo : EIATTR_CBANK_PARAM_SIZE
	.align		4
.L_59:
        /*0074*/ 	.byte	0x03, 0x19
        /*0076*/ 	.short	0x0018


	//----- nvinfo : EIATTR_PARAM_CBANK
	.align		4
        /*0078*/ 	.byte	0x04, 0x0a
        /*007a*/ 	.short	(.L_61 - .L_60)
	.align		4
.L_60:
        /*007c*/ 	.word	index@(.nv.constant0._Z10sum_kernelPfS_ii)
        /*0080*/ 	.short	0x0380
        /*0082*/ 	.short	0x0018


	//----- nvinfo : EIATTR_SW_WAR
	.align		4
.L_61:
        /*0084*/ 	.byte	0x04, 0x36
        /*0086*/ 	.short	(.L_63 - .L_62)
.L_62:
        /*0088*/ 	.word	0x00000008
.L_63:


//--------------------- .nv.info._Z10exp_kernelPfS_S_ii --------------------------
	.section	.nv.info._Z10exp_kernelPfS_S_ii,"",@"SHT_CUDA_INFO"
	.sectionflags	@""
	.align	4


	//----- nvinfo : EIATTR_CUDA_API_VERSION
	.align		4
        /*0000*/ 	.byte	0x04, 0x37
        /*0002*/ 	.short	(.L_65 - .L_64)
.L_64:
        /*0004*/ 	.word	0x00000082


	//----- nvinfo : EIATTR_KPARAM_INFO
	.align		4
.L_65:
        /*0008*/ 	.byte	0x04, 0x17
        /*000a*/ 	.short	(.L_67 - .L_66)
.L_66:
        /*000c*/ 	.word	0x00000000
        /*0010*/ 	.short	0x0004
        /*0012*/ 	.short	0x001c
        /*0014*/ 	.byte	0x00, 0xf0, 0x11, 0x00


	//----- nvinfo : EIATTR_KPARAM_INFO
	.align		4
.L_67:
        /*0018*/ 	.byte	0x04, 0x17
        /*001a*/ 	.short	(.L_69 - .L_68)
.L_68:
        /*001c*/ 	.word	0x00000000
        /*0020*/ 	.short	0x0003
        /*0022*/ 	.short	0x0018
        /*0024*/ 	.byte	0x00, 0xf0, 0x11, 0x00


	//----- nvinfo : EIATTR_KPARAM_INFO
	.align		4
.L_69:
        /*0028*/ 	.byte	0x04, 0x17
        /*002a*/ 	.short	(.L_71 - .L_70)
.L_70:
        /*002c*/ 	.word	0x00000000
        /*0030*/ 	.short	0x0002
        /*0032*/ 	.short	0x0010
        /*0034*/ 	.byte	0x00, 0xf5, 0x21, 0x00


	//----- nvinfo : EIATTR_KPARAM_INFO
	.align		4
.L_71:
        /*0038*/ 	.byte	0x04, 0x17
        /*003a*/ 	.short	(.L_73 - .L_72)
.L_72:
        /*003c*/ 	.word	0x00000000
        /*0040*/ 	.short	0x0001
        /*0042*/ 	.short	0x0008
        /*0044*/ 	.byte	0x00, 0xf5, 0x21, 0x00


	//----- nvinfo : EIATTR_KPARAM_INFO
	.align		4
.L_73:
        /*0048*/ 	.byte	0x04, 0x17
        /*004a*/ 	.short	(.L_75 - .L_74)
.L_74:
        /*004c*/ 	.word	0x00000000
        /*0050*/ 	.short	0x0000
        /*0052*/ 	.short	0x0000
        /*0054*/ 	.byte	0x00, 0xf5, 0x21, 0x00


	//----- nvinfo : EIATTR_SPARSE_MMA_MASK
	.align		4
.L_75:
        /*0058*/ 	.byte	0x03, 0x50
        /*005a*/ 	.short	0x0000


	//----- nvinfo : EIATTR_MAXREG_COUNT
	.align		4
        /*005c*/ 	.byte	0x03, 0x1b
        /*005e*/ 	.short	0x00ff


	//----- nvinfo : EIATTR_MERCURY_ISA_VERSION
	.align		4
        /*0060*/ 	.byte	0x03, 0x5f
        /*0062*/ 	.short	0x0101


	//----- nvinfo : EIATTR_VRC_CTA_INIT_COUNT
	.align		4
        /*0064*/ 	.byte	0x02, 0x4a
	.zero		1
	.zero		1


	//----- nvinfo : EIATTR_EXIT_INSTR_OFFSETS
	.align		4
        /*0068*/ 	.byte	0x04, 0x1c
        /*006a*/ 	.short	(.L_77 - .L_76)


	//   ....[0]....
.L_76:
        /*006c*/ 	.word	0x00000040


	//   ....[1]....
        /*0070*/ 	.word	0x00000080


	//   ....[2]....
        /*0074*/ 	.word	0x00000290


	//----- nvinfo : EIATTR_CRS_STACK_SIZE
	.align		4
.L_77:
        /*0078*/ 	.byte	0x04, 0x1e
        /*007a*/ 	.short	(.L_79 - .L_78)
.L_78:
        /*007c*/ 	.word	0x00000000


	//----- nvinfo : EIATTR_CBANK_PARAM_SIZE
	.align		4
.L_79:
        /*0080*/ 	.byte	0x03, 0x19
        /*0082*/ 	.short	0x0020


	//----- nvinfo : EIATTR_PARAM_CBANK
	.align		4
        /*0084*/ 	.byte	0x04, 0x0a
        /*0086*/ 	.short	(.L_81 - .L_80)
	.align		4
.L_80:
        /*0088*/ 	.word	index@(.nv.constant0._Z10exp_kernelPfS_S_ii)
        /*008c*/ 	.short	0x0380
        /*008e*/ 	.short	0x0020


	//----- nvinfo : EIATTR_SW_WAR
	.align		4
.L_81:
        /*0090*/ 	.byte	0x04, 0x36
        /*0092*/ 	.short	(.L_83 - .L_82)
.L_82:
        /*0094*/ 	.word	0x00000008
.L_83:


//--------------------- .nv.info._Z15find_max_kernelPfS_ii --------------------------
	.section	.nv.info._Z15find_max_kernelPfS_ii,"",@"SHT_CUDA_INFO"
	.sectionflags	@""
	.align	4


	//----- nvinfo : EIATTR_CUDA_API_VERSION
	.align		4
        /*0000*/ 	.byte	0x04, 0x37
        /*0002*/ 	.short	(.L_85 - .L_84)
.L_84:
        /*0004*/ 	.word	0x00000082


	//----- nvinfo : EIATTR_KPARAM_INFO
	.align		4
.L_85:
        /*0008*/ 	.byte	0x04, 0x17
        /*000a*/ 	.short	(.L_87 - .L_86)
.L_86:
        /*000c*/ 	.word	0x00000000
        /*0010*/ 	.short	0x0003
        /*0012*/ 	.short	0x0014
        /*0014*/ 	.byte	0x00, 0xf0, 0x11, 0x00


	//----- nvinfo : EIATTR_KPARAM_INFO
	.align		4
.L_87:
        /*0018*/ 	.byte	0x04, 0x17
        /*001a*/ 	.short	(.L_89 - .L_88)
.L_88:
        /*001c*/ 	.word	0x00000000
        /*0020*/ 	.short	0x0002
        /*0022*/ 	.short	0x0010
        /*0024*/ 	.byte	0x00, 0xf0, 0x11, 0x00


	//----- nvinfo : EIATTR_KPARAM_INFO
	.align		4
.L_89:
        /*0028*/ 	.byte	0x04, 0x17
        /*002a*/ 	.short	(.L_91 - .L_90)
.L_90:
        /*002c*/ 	.word	0x00000000
        /*0030*/ 	.short	0x0001
        /*0032*/ 	.short	0x0008
        /*0034*/ 	.byte	0x00, 0xf5, 0x21, 0x00


	//----- nvinfo : EIATTR_KPARAM_INFO
	.align		4
.L_91:
        /*0038*/ 	.byte	0x04, 0x17
        /*003a*/ 	.short	(.L_93 - .L_92)
.L_92:
        /*003c*/ 	.word	0x00000000
        /*0040*/ 	.short	0x0000
        /*0042*/ 	.short	0x0000
        /*0044*/ 	.byte	0x00, 0xf5, 0x21, 0x00


	//----- nvinfo : EIATTR_SPARSE_MMA_MASK
	.align		4
.L_93:
        /*0048*/ 	.byte	0x03, 0x50
        /*004a*/ 	.short	0x0000


	//----- nvinfo : EIATTR_MAXREG_COUNT
	.align		4
        /*004c*/ 	.byte	0x03, 0x1b
        /*004e*/ 	.short	0x00ff


	//----- nvinfo : EIATTR_NUM_BARRIERS
	.align		4
        /*0050*/ 	.byte	0x02, 0x4c
        /*0052*/ 	.byte	0x01
	.zero		1


	//----- nvinfo : EIATTR_MERCURY_ISA_VERSION
	.align		4
        /*0054*/ 	.byte	0x03, 0x5f
        /*0056*/ 	.short	0x0101


	//----- nvinfo : EIATTR_VRC_CTA_INIT_COUNT
	.align		4
        /*0058*/ 	.byte	0x02, 0x4a
	.zero		1
	.zero		1


	//----- nvinfo : EIATTR_EXIT_INSTR_OFFSETS
	.align		4
        /*005c*/ 	.byte	0x04, 0x1c
        /*005e*/ 	.short	(.L_95 - .L_94)


	//   ....[0]....
.L_94:
        /*0060*/ 	.word	0x00000040


	//   ....[1]....
        /*0064*/ 	.word	0x00000320


	//   ....[2]....
        /*0068*/ 	.word	0x000003a0


	//----- nvinfo : EIATTR_CRS_STACK_SIZE
	.align		4
.L_95:
        /*006c*/ 	.byte	0x04, 0x1e
        /*006e*/ 	.short	(.L_97 - .L_96)
.L_96:
        /*0070*/ 	.word	0x00000000


	//----- nvinfo : EIATTR_CBANK_PARAM_SIZE
	.align		4
.L_97:
        /*0074*/ 	.byte	0x03, 0x19
        /*0076*/ 	.short	0x0018


	//----- nvinfo : EIATTR_PARAM_CBANK
	.align		4
        /*0078*/ 	.byte	0x04, 0x0a
        /*007a*/ 	.short	(.L_99 - .L_98)
	.align		4
.L_98:
        /*007c*/ 	.word	index@(.nv.constant0._Z15find_max_kernelPfS_ii)
        /*0080*/ 	.short	0x0380
        /*0082*/ 	.short	0x0018


	//----- nvinfo : EIATTR_SW_WAR
	.align		4
.L_99:
        /*0084*/ 	.byte	0x04, 0x36
        /*0086*/ 	.short	(.L_101 - .L_100)
.L_100:
        /*0088*/ 	.word	0x00000008
.L_101:


//--------------------- .nv.callgraph             --------------------------
	.section	.nv.callgraph,"",@"SHT_CUDA_CALLGRAPH"
	.align	4
	.sectionentsize	8
	.align		4
        /*0000*/ 	.word	0x00000000
	.align		4
        /*0004*/ 	.word	0xffffffff
	.align		4
        /*0008*/ 	.word	0x00000000
	.align		4
        /*000c*/ 	.word	0xfffffffe
	.align		4
        /*0010*/ 	.word	0x00000000
	.align		4
        /*0014*/ 	.word	0xfffffffd
	.align		4
        /*0018*/ 	.word	0x00000000
	.align		4
        /*001c*/ 	.word	0xfffffffc


//--------------------- .text._Z16normalize_kernelPfS_S_ii --------------------------
	.section	.text._Z16normalize_kernelPfS_S_ii,"ax",@progbits
	.align	128
        .global         _Z16normalize_kernelPfS_S_ii
        .type           _Z16normalize_kernelPfS_S_ii,@function
        .size           _Z16normalize_kernelPfS_S_ii,(.L_x_29 - _Z16normalize_kernelPfS_S_ii)
        .other          _Z16normalize_kernelPfS_S_ii,@"STO_CUDA_ENTRY STV_DEFAULT"
_Z16normalize_kernelPfS_S_ii:
.text._Z16normalize_kernelPfS_S_ii:
[----:B------:R-:W-:Y:S01]  /*0000*/  LDC R1, c[0x0][0x37c] ;  /* 0x0000df00ff017b82 */ /* 0x000fe20000000800 */
[----:B------:R-:W0:Y:S01]  /*0010*/  S2R R5, SR_CTAID.X ;  /* 0x0000000000057919 */ /* 0x000e220000002500 */
[----:B------:R-:W0:Y:S02]  /*0020*/  LDCU UR4, c[0x0][0x398] ;  /* 0x00007300ff0477ac */ /* 0x000e240008000800 */
[----:B0-----:R-:W-:-:S13]  /*0030*/  ISETP.GE.AND P0, PT, R5, UR4, PT ;  /* 0x0000000405007c0c */ /* 0x001fda000bf06270 */
[----:B------:R-:W-:Y:S05]  /*0040*/  @P0 EXIT ;  /* 0x000000000000094d */ /* 0x000fea0003800000 */
[----:B------:R-:W0:Y:S01]  /*0050*/  S2R R2, SR_TID.X ;  /* 0x0000000000027919 */ /* 0x000e220000002100 */
[----:B------:R-:W0:Y:S02]  /*0060*/  LDCU UR5, c[0x0][0x39c] ;  /* 0x00007380ff0577ac */ /* 0x000e240008000800 */
[----:B0-----:R-:W-:-:S13]  /*0070*/  ISETP.GE.AND P0, PT, R2, UR5, PT ;  /* 0x0000000502007c0c */ /* 0x001fda000bf06270 */
[----:B------:R-:W-:Y:S05]  /*0080*/  @P0 EXIT ;  /* 0x000000000000094d */ /* 0x000fea0003800000 */
[----:B------:R-:W0:Y:S01]  /*0090*/  LDC.64 R6, c[0x0][0x390] ;  /* 0x0000e400ff067b82 */ /* 0x000e220000000a00 */
[----:B------:R-:W1:Y:S01]  /*00a0*/  LDCU.64 UR6, c[0x0][0x358] ;  /* 0x00006b00ff0677ac */ /* 0x000e620008000a00 */
[----:B------:R-:W2:Y:S01]  /*00b0*/  LDCU UR4, c[0x0][0x360] ;  /* 0x00006c00ff0477ac */ /* 0x000ea20008000800 */
[----:B------:R-:W3:Y:S01]  /*00c0*/  LDCU UR12, c[0x0][0x39c] ;  /* 0x00007380ff0c77ac */ /* 0x000ee20008000800 */
[----:B------:R-:W4:Y:S01]  /*00d0*/  LDCU.64 UR8, c[0x0][0x380] ;  /* 0x00007000ff0877ac */ /* 0x000f220008000a00 */
[----:B------:R-:W0:Y:S02]  /*00e0*/  LDCU.64 UR10, c[0x0][0x388] ;  /* 0x00007100ff0a77ac */ /* 0x000e240008000a00 */
[----:B0-----:R-:W-:-:S05]  /*00f0*/  IMAD.WIDE.U32 R6, R5, 0x4, R6 ;  /* 0x0000000405067825 */ /* 0x001fca00078e0006 */
[----:B-1----:R0:W5:Y:S01]  /*0100*/  LDG.E R3, desc[UR6][R6.64] ;  /* 0x0000000606037981 */ /* 0x002162000c1e1900 */
[----:B--234-:R-:W-:-:S07]  /*0110*/  IMAD R5, R5, UR5, RZ ;  /* 0x0000000505057c24 */ /* 0x01cfce000f8e02ff */
.L_x_2:
[----:B------:R-:W-:Y:S02]  /*0120*/  IADD3 R4, P0, PT, R5, R2, RZ ;  /* 0x0000000205047210 */ /* 0x000fe40007f1e0ff */
[----:B------:R-:W-:-:S03]  /*0130*/  SHF.R.S32.HI R0, RZ, 0x1f, R2 ;  /* 0x0000001fff007819 */ /* 0x000fc60000011402 */
[----:B01----:R-:W-:Y:S01]  /*0140*/  IMAD.SHL.U32 R6, R4, 0x4, RZ ;  /* 0x0000000404067824 */ /* 0x003fe200078e00ff */
[----:B------:R-:W-:-:S04]  /*0150*/  LEA.HI.X.SX32 R7, R5, R0, 0x1, P0 ;  /* 0x0000000005077211 */ /* 0x000fc800000f0eff */
[----:B------:R-:W-:Y:S02]  /*0160*/  SHF.L.U64.HI R4, R4, 0x2, R7 ;  /* 0x0000000204047819 */ /* 0x000fe40000010207 */
[----:B------:R-:W-:-:S04]  /*0170*/  IADD3 R8, P0, PT, R6, UR8, RZ ;  /* 0x0000000806087c10 */ /* 0x000fc8000ff1e0ff */
[----:B------:R-:W-:-:S05]  /*0180*/  IADD3.X R9, PT, PT, R4, UR9, RZ, P0, !PT ;  /* 0x0000000904097c10 */ /* 0x000fca00087fe4ff */
[----:B------:R-:W2:Y:S01]  /*0190*/  LDG.E R0, desc[UR6][R8.64] ;  /* 0x0000000608007981 */ /* 0x000ea2000c1e1900 */
[----:B-----5:R-:W0:Y:S01]  /*01a0*/  MUFU.RCP R10, R3 ;  /* 0x00000003000a7308 */ /* 0x020e220000001000 */
[----:B------:R-:W-:Y:S01]  /*01b0*/  VIADD R2, R2, UR4 ;  /* 0x0000000402027c36 */ /* 0x000fe20008000000 */
[----:B------:R-:W-:Y:S04]  /*01c0*/  BSSY.RECONVERGENT B0, `(.L_x_0) ;  /* 0x000000c000007945 */ /* 0x000fe80003800200 */
[----:B------:R-:W-:Y:S01]  /*01d0*/  ISETP.GE.AND P2, PT, R2, UR12, PT ;  /* 0x0000000c02007c0c */ /* 0x000fe2000bf46270 */
[----:B0-----:R-:W-:-:S04]  /*01e0*/  FFMA R7, -R3, R10, 1 ;  /* 0x3f80000003077423 */ /* 0x001fc8000000010a */
[----:B------:R-:W-:Y:S01]  /*01f0*/  FFMA R7, R10, R7, R10 ;  /* 0x000000070a077223 */ /* 0x000fe2000000000a */
[----:B--2---:R-:W0:Y:S03]  /*0200*/  FCHK P0, R0, R3 ;  /* 0x0000000300007302 */ /* 0x004e260000000000 */
[----:B------:R-:W-:-:S04]  /*0210*/  FFMA R10, R0, R7, RZ ;  /* 0x00000007000a7223 */ /* 0x000fc800000000ff */
[----:B------:R-:W-:-:S04]  /*0220*/  FFMA R11, -R3, R10, R0 ;  /* 0x0000000a030b7223 */ /* 0x000fc80000000100 */
[----:B------:R-:W-:Y:S01]  /*0230*/  FFMA R11, R7, R11, R10 ;  /* 0x0000000b070b7223 */ /* 0x000fe2000000000a */
[----:B0-----:R-:W-:Y:S06]  /*0240*/  @!P0 BRA `(.L_x_1) ;  /* 0x00000000000c8947 */ /* 0x001fec0003800000 */
[----:B------:R-:W-:-:S07]  /*0250*/  MOV R8, 0x270 ;  /* 0x0000027000087802 */ /* 0x000fce0000000f00 */
[----:B------:R-:W-:Y:S05]  /*0260*/  CALL.REL.NOINC `($__internal_0_$__cuda_sm3x_div_rn_noftz_f32_slowpath) ;  /* 0x00000000001c7944 */ /* 0x000fea0003c00000 */
[----:B------:R-:W-:-:S07]  /*0270*/  IMAD.MOV.U32 R11, RZ, RZ, R0 ;  /* 0x000000ffff0b7224 */ /* 0x000fce00078e0000 */
.L_x_1:
[----:B------:R-:W-:Y:S05]  /*0280*/  BSYNC.RECONVERGENT B0 ;  /* 0x0000000000007941 */ /* 0x000fea0003800200 */
.L_x_0:
[----:B------:R-:W-:-:S04]  /*0290*/  IADD3 R6, P0, PT, R6, UR10, RZ ;  /* 0x0000000a06067c10 */ /* 0x000fc8000ff1e0ff */
[----:B------:R-:W-:-:S05]  /*02a0*/  IADD3.X R7, PT, PT, R4, UR11, RZ, P0, !PT ;  /* 0x0000000b04077c10 */ /* 0x000fca00087fe4ff */
[----:B------:R1:W-:Y:S01]  /*02b0*/  STG.E desc[UR6][R6.64], R11 ;  /* 0x0000000b06007986 */ /* 0x0003e2000c101906 */
[----:B------:R-:W-:Y:S05]  /*02c0*/  @!P2 BRA `(.L_x_2) ;  /* 0xfffffffc0094a947 */ /* 0x000fea000383ffff */
[----:B------:R-:W-:Y:S05]  /*02d0*/  EXIT ;  /* 0x000000000000794d */ /* 0x000fea0003800000 */
        .weak           $__internal_0_$__cuda_sm3x_div_rn_noftz_f32_slowpath
        .type           $__internal_0_$__cuda_sm3x_div_rn_noftz_f32_slowpath,@function
        .size           $__internal_0_$__cuda_sm3x_div_rn_noftz_f32_slowpath,(.L_x_29 - $__internal_0_$__cuda_sm3x_div_rn_noftz_f32_slowpath)
$__internal_0_$__cuda_sm3x_div_rn_noftz_f32_slowpath:
[--C-:B------:R-:W-:Y:S01]  /*02e0*/  SHF.R.U32.HI R9, RZ, 0x17, R3.reuse ;  /* 0x00000017ff097819 */ /* 0x100fe20000011603 */
[----:B------:R-:W-:Y:S01]  /*02f0*/  BSSY.RECONVERGENT B1, `(.L_x_3) ;  /* 0x0000064000017945 */ /* 0x000fe20003800200 */
[--C-:B------:R-:W-:Y:S01]  /*0300*/  SHF.R.U32.HI R7, RZ, 0x17, R0.reuse ;  /* 0x00000017ff077819 */ /* 0x100fe20000011600 */
[----:B------:R-:W-:Y:S01]  /*0310*/  IMAD.MOV.U32 R10, RZ, RZ, R0 ;  /* 0x000000ffff0a7224 */ /* 0x000fe200078e0000 */
[----:B------:R-:W-:Y:S01]  /*0320*/  LOP3.LUT R9, R9, 0xff, RZ, 0xc0, !PT ;  /* 0x000000ff09097812 */ /* 0x000fe200078ec0ff */
[----:B------:R-:W-:Y:S01]  /*0330*/  IMAD.MOV.U32 R11, RZ, RZ, R3 ;  /* 0x000000ffff0b7224 */ /* 0x000fe200078e0003 */
[----:B------:R-:W-:-:S03]  /*0340*/  LOP3.LUT R14, R7, 0xff, RZ, 0xc0, !PT ;  /* 0x000000ff070e7812 */ /* 0x000fc600078ec0ff */
[----:B------:R-:W-:Y:S02]  /*0350*/  VIADD R12, R9, 0xffffffff ;  /* 0xffffffff090c7836 */ /* 0x000fe40000000000 */
[----:B------:R-:W-:-:S03]  /*0360*/  VIADD R13, R14, 0xffffffff ;  /* 0xffffffff0e0d7836 */ /* 0x000fc60000000000 */
[----:B------:R-:W-:-:S04]  /*0370*/  ISETP.GT.U32.AND P0, PT, R12, 0xfd, PT ;  /* 0x000000fd0c00780c */ /* 0x000fc80003f04070 */
[----:B------:R-:W-:-:S13]  /*0380*/  ISETP.GT.U32.OR P0, PT, R13, 0xfd, P0 ;  /* 0x000000fd0d00780c */ /* 0x000fda0000704470 */
[----:B------:R-:W-:Y:S01]  /*0390*/  @!P0 IMAD.MOV.U32 R7, RZ, RZ, RZ ;  /* 0x000000ffff078224 */ /* 0x000fe200078e00ff */
[----:B------:R-:W-:Y:S06]  /*03a0*/  @!P0 BRA `(.L_x_4) ;  /* 0x00000000005c8947 */ /* 0x000fec0003800000 */
[----:B------:R-:W-:Y:S02]  /*03b0*/  FSETP.GTU.FTZ.AND P1, PT, |R3|, +INF , PT ;  /* 0x7f8000000300780b */ /* 0x000fe40003f3c200 */
[----:B------:R-:W-:-:S04]  /*03c0*/  FSETP.GTU.FTZ.AND P0, PT, |R0|, +INF , PT ;  /* 0x7f8000000000780b */ /* 0x000fc80003f1c200 */
[----:B------:R-:W-:-:S13]  /*03d0*/  PLOP3.LUT P0, PT, P0, P1, PT, 0xf8, 0x8f ;  /* 0x00000000008f781c */ /* 0x000fda0000703f70 */
[----:B------:R-:W-:Y:S05]  /*03e0*/  @P0 BRA `(.L_x_5) ;  /* 0x00000004004c0947 */ /* 0x000fea0003800000 */
[----:B------:R-:W-:-:S13]  /*03f0*/  LOP3.LUT P0, RZ, R11, 0x7fffffff, R10, 0xc8, !PT ;  /* 0x7fffffff0bff7812 */ /* 0x000fda000780c80a */
[----:B------:R-:W-:Y:S05]  /*0400*/  @!P0 BRA `(.L_x_6) ;  /* 0x00000004003c8947 */ /* 0x000fea0003800000 */
[C---:B------:R-:W-:Y:S02]  /*0410*/  FSETP.NEU.FTZ.AND P3, PT, |R0|.reuse, +INF , PT ;  /* 0x7f8000000000780b */ /* 0x040fe40003f7d200 */
[----:B------:R-:W-:Y:S02]  /*0420*/  FSETP.NEU.FTZ.AND P1, PT, |R3|, +INF , PT ;  /* 0x7f8000000300780b */ /* 0x000fe40003f3d200 */
[----:B------:R-:W-:-:S11]  /*0430*/  FSETP.NEU.FTZ.AND P0, PT, |R0|, +INF , PT ;  /* 0x7f8000000000780b */ /* 0x000fd60003f1d200 */
[----:B------:R-:W-:Y:S05]  /*0440*/  @!P1 BRA !P3, `(.L_x_6) ;  /* 0x00000004002c9947 */ /* 0x000fea0005800000 */
[----:B------:R-:W-:-:S04]  /*0450*/  LOP3.LUT P3, RZ, R10, 0x7fffffff, RZ, 0xc0, !PT ;  /* 0x7fffffff0aff7812 */ /* 0x000fc8000786c0ff */
[----:B------:R-:W-:-:S13]  /*0460*/  PLOP3.LUT P1, PT, P1, P3, PT, 0x2f, 0xf2 ;  /* 0x0000000000f2781c */ /* 0x000fda0000f26577 */
[----:B------:R-:W-:Y:S05]  /*0470*/  @P1 BRA `(.L_x_7) ;  /* 0x0000000400181947 */ /* 0x000fea0003800000 */
[----:B------:R-:W-:-:S04]  /*0480*/  LOP3.LUT P1, RZ, R11, 0x7fffffff, RZ, 0xc0, !PT ;  /* 0x7fffffff0bff7812 */ /* 0x000fc8000782c0ff */
[----:B------:R-:W-:-:S13]  /*0490*/  PLOP3.LUT P0, PT, P0, P1, PT, 0x2f, 0xf2 ;  /* 0x0000000000f2781c */ /* 0x000fda0000702577 */
[----:B------:R-:W-:Y:S05]  /*04a0*/  @P0 BRA `(.L_x_8) ;  /* 0x0000000400000947 */ /* 0x000fea0003800000 */
[----:B------:R-:W-:Y:S02]  /*04b0*/  ISETP.GE.AND P0, PT, R13, RZ, PT ;  /* 0x000000ff0d00720c */ /* 0x000fe40003f06270 */
[----:B------:R-:W-:-:S11]  /*04c0*/  ISETP.GE.AND P1, PT, R12, RZ, PT ;  /* 0x000000ff0c00720c */ /* 0x000fd60003f26270 */
[----:B------:R-:W-:Y:S02]  /*04d0*/  @P0 IMAD.MOV.U32 R7, RZ, RZ, RZ ;  /* 0x000000ffff070224 */ /* 0x000fe400078e00ff */
[----:B------:R-:W-:Y:S01]  /*04e0*/  @!P0 FFMA R10, R0, 1.84467440737095516160e+19, RZ ;  /* 0x5f800000000a8823 */ /* 0x000fe200000000ff */
[----:B------:R-:W-:Y:S02]  /*04f0*/  @!P0 IMAD.MOV.U32 R7, RZ, RZ, -0x40 ;  /* 0xffffffc0ff078424 */ /* 0x000fe400078e00ff */
[----:B------:R-:W-:Y:S02]  /*0500*/  @!P1 FFMA R11, R3, 1.84467440737095516160e+19, RZ ;  /* 0x5f800000030b9823 */ /* 0x000fe400000000ff */
[----:B------:R-:W-:-:S07]  /*0510*/  @!P1 VIADD R7, R7, 0x40 ;  /* 0x0000004007079836 */ /* 0x000fce0000000000 */
.L_x_4:
[----:B------:R-:W-:Y:S01]  /*0520*/  LEA R0, R9, 0xc0800000, 0x17 ;  /* 0xc080000009007811 */ /* 0x000fe200078eb8ff */
[----:B------:R-:W-:Y:S04]  /*0530*/  BSSY.RECONVERGENT B2, `(.L_x_9) ;  /* 0x0000036000027945 */ /* 0x000fe80003800200 */
[----:B------:R-:W-:Y:S02]  /*0540*/  IMAD.IADD R12, R11, 0x1, -R0 ;  /* 0x000000010b0c7824 */ /* 0x000fe400078e0a00 */
[----:B------:R-:W-:Y:S02]  /*0550*/  VIADD R11, R14, 0xffffff81 ;  /* 0xffffff810e0b7836 */ /* 0x000fe40000000000 */
[----:B------:R-:W0:Y:S01]  /*0560*/  MUFU.RCP R13, R12 ;  /* 0x0000000c000d7308 */ /* 0x000e220000001000 */
[----:B------:R-:W-:Y:S01]  /*0570*/  FADD.FTZ R15, -R12, -RZ ;  /* 0x800000ff0c0f7221 */ /* 0x000fe20000010100 */
[----:B------:R-:W-:-:S03]  /*0580*/  IMAD R0, R11, -0x800000, R10 ;  /* 0xff8000000b007824 */ /* 0x000fc600078e020a */
[----:B0-----:R-:W-:-:S04]  /*0590*/  FFMA R14, R13, R15, 1 ;  /* 0x3f8000000d0e7423 */ /* 0x001fc8000000000f */
[----:B------:R-:W-:-:S04]  /*05a0*/  FFMA R17, R13, R14, R13 ;  /* 0x0000000e0d117223 */ /* 0x000fc8000000000d */
[----:B------:R-:W-:-:S04]  /*05b0*/  FFMA R10, R0, R17, RZ ;  /* 0x00000011000a7223 */ /* 0x000fc800000000ff */
[----:B------:R-:W-:-:S04]  /*05c0*/  FFMA R13, R15, R10, R0 ;  /* 0x0000000a0f0d7223 */ /* 0x000fc80000000000 */
[----:B------:R-:W-:Y:S01]  /*05d0*/  FFMA R14, R17, R13, R10 ;  /* 0x0000000d110e7223 */ /* 0x000fe2000000000a */
[----:B------:R-:W-:-:S03]  /*05e0*/  IADD3 R10, PT, PT, R11, 0x7f, -R9 ;  /* 0x0000007f0b0a7810 */ /* 0x000fc60007ffe809 */
[----:B------:R-:W-:Y:S02]  /*05f0*/  FFMA R15, R15, R14, R0 ;  /* 0x0000000e0f0f7223 */ /* 0x000fe40000000000 */
[----:B------:R-:W-:Y:S02]  /*0600*/  IMAD.IADD R10, R10, 0x1, R7 ;  /* 0x000000010a0a7824 */ /* 0x000fe400078e0207 */
[----:B------:R-:W-:-:S05]  /*0610*/  FFMA R0, R17, R15, R14 ;  /* 0x0000000f11007223 */ /* 0x000fca000000000e */
[----:B------:R-:W-:-:S04]  /*0620*/  SHF.R.U32.HI R9, RZ, 0x17, R0 ;  /* 0x00000017ff097819 */ /* 0x000fc80000011600 */
[----:B------:R-:W-:-:S05]  /*0630*/  LOP3.LUT R9, R9, 0xff, RZ, 0xc0, !PT ;  /* 0x000000ff09097812 */ /* 0x000fca00078ec0ff */
[----:B------:R-:W-:-:S04]  /*0640*/  IMAD.IADD R11, R9, 0x1, R10 ;  /* 0x00000001090b7824 */ /* 0x000fc800078e020a */
[----:B------:R-:W-:-:S05]  /*0650*/  VIADD R7, R11, 0xffffffff ;  /* 0xffffffff0b077836 */ /* 0x000fca0000000000 */
[----:B------:R-:W-:-:S13]  /*0660*/  ISETP.GE.U32.AND P0, PT, R7, 0xfe, PT ;  /* 0x000000fe0700780c */ /* 0x000fda0003f06070 */
[----:B------:R-:W-:Y:S05]  /*0670*/  @!P0 BRA `(.L_x_10) ;  /* 0x0000000000808947 */ /* 0x000fea0003800000 */
[----:B------:R-:W-:-:S13]  /*0680*/  ISETP.GT.AND P0, PT, R11, 0xfe, PT ;  /* 0x000000fe0b00780c */ /* 0x000fda0003f04270 */
[----:B------:R-:W-:Y:S05]  /*0690*/  @P0 BRA `(.L_x_11) ;  /* 0x00000000006c0947 */ /* 0x000fea0003800000 */
[----:B------:R-:W-:-:S13]  /*06a0*/  ISETP.GE.AND P0, PT, R11, 0x1, PT ;  /* 0x000000010b00780c */ /* 0x000fda0003f06270 */
[----:B------:R-:W-:Y:S05]  /*06b0*/  @P0 BRA `(.L_x_12) ;  /* 0x0000000000740947 */ /* 0x000fea0003800000 */
[----:B------:R-:W-:Y:S02]  /*06c0*/  ISETP.GE.AND P0, PT, R11, -0x18, PT ;  /* 0xffffffe80b00780c */ /* 0x000fe40003f06270 */
[----:B------:R-:W-:-:S11]  /*06d0*/  LOP3.LUT R0, R0, 0x80000000, RZ, 0xc0, !PT ;  /* 0x8000000000007812 */ /* 0x000fd600078ec0ff */
[----:B------:R-:W-:Y:S05]  /*06e0*/  @!P0 BRA `(.L_x_12) ;  /* 0x0000000000688947 */ /* 0x000fea0003800000 */
[-CC-:B------:R-:W-:Y:S01]  /*06f0*/  FFMA.RZ R7, R17, R15.reuse, R14.reuse ;  /* 0x0000000f11077223 */ /* 0x180fe2000000c00e */
[----:B------:R-:W-:Y:S02]  /*0700*/  VIADD R12, R11, 0x20 ;  /* 0x000000200b0c7836 */ /* 0x000fe40000000000 */
[-CC-:B------:R-:W-:Y:S01]  /*0710*/  FFMA.RM R10, R17, R15.reuse, R14.reuse ;  /* 0x0000000f110a7223 */ /* 0x180fe2000000400e */
[----:B------:R-:W-:Y:S02]  /*0720*/  ISETP.NE.AND P3, PT, R11, RZ, PT ;  /* 0x000000ff0b00720c */ /* 0x000fe40003f65270 */
[----:B------:R-:W-:Y:S01]  /*0730*/  LOP3.LUT R9, R7, 0x7fffff, RZ, 0xc0, !PT ;  /* 0x007fffff07097812 */ /* 0x000fe200078ec0ff */
[----:B------:R-:W-:Y:S01]  /*0740*/  FFMA.RP R7, R17, R15, R14 ;  /* 0x0000000f11077223 */ /* 0x000fe2000000800e */
[----:B------:R-:W-:Y:S01]  /*0750*/  ISETP.NE.AND P1, PT, R11, RZ, PT ;  /* 0x000000ff0b00720c */ /* 0x000fe20003f25270 */
[----:B------:R-:W-:Y:S01]  /*0760*/  IMAD.MOV R11, RZ, RZ, -R11 ;  /* 0x000000ffff0b7224 */ /* 0x000fe200078e0a0b */
[----:B------:R-:W-:-:S02]  /*0770*/  LOP3.LUT R9, R9, 0x800000, RZ, 0xfc, !PT ;  /* 0x0080000009097812 */ /* 0x000fc400078efcff */
[----:B------:R-:W-:Y:S02]  /*0780*/  FSETP.NEU.FTZ.AND P0, PT, R7, R10, PT ;  /* 0x0000000a0700720b */ /* 0x000fe40003f1d000 */
[----:B------:R-:W-:Y:S02]  /*0790*/  SHF.L.U32 R12, R9, R12, RZ ;  /* 0x0000000c090c7219 */ /* 0x000fe400000006ff */
[----:B------:R-:W-:Y:S02]  /*07a0*/  SEL R10, R11, RZ, P3 ;  /* 0x000000ff0b0a7207 */ /* 0x000fe40001800000 */
[----:B------:R-:W-:Y:S02]  /*07b0*/  ISETP.NE.AND P1, PT, R12, RZ, P1 ;  /* 0x000000ff0c00720c */ /* 0x000fe40000f25270 */
[----:B------:R-:W-:Y:S02]  /*07c0*/  SHF.R.U32.HI R10, RZ, R10, R9 ;  /* 0x0000000aff0a7219 */ /* 0x000fe40000011609 */
[----:B------:R-:W-:-:S02]  /*07d0*/  PLOP3.LUT P0, PT, P0, P1, PT, 0xf8, 0x8f ;  /* 0x00000000008f781c */ /* 0x000fc40000703f70 */
[----:B------:R-:W-:Y:S02]  /*07e0*/  SHF.R.U32.HI R12, RZ, 0x1, R10 ;  /* 0x00000001ff0c7819 */ /* 0x000fe4000001160a */
[----:B------:R-:W-:-:S04]  /*07f0*/  SEL R7, RZ, 0x1, !P0 ;  /* 0x00000001ff077807 */ /* 0x000fc80004000000 */
[----:B------:R-:W-:-:S04]  /*0800*/  LOP3.LUT R7, R7, 0x1, R12, 0xf8, !PT ;  /* 0x0000000107077812 */ /* 0x000fc800078ef80c */
[----:B------:R-:W-:-:S05]  /*0810*/  LOP3.LUT R7, R7, R10, RZ, 0xc0, !PT ;  /* 0x0000000a07077212 */ /* 0x000fca00078ec0ff */
[----:B------:R-:W-:-:S05]  /*0820*/  IMAD.IADD R7, R12, 0x1, R7 ;  /* 0x000000010c077824 */ /* 0x000fca00078e0207 */
[----:B------:R-:W-:Y:S01]  /*0830*/  LOP3.LUT R0, R7, R0, RZ, 0xfc, !PT ;  /* 0x0000000007007212 */ /* 0x000fe200078efcff */
[----:B------:R-:W-:Y:S06]  /*0840*/  BRA `(.L_x_12) ;  /* 0x0000000000107947 */ /* 0x000fec0003800000 */
.L_x_11:
[----:B------:R-:W-:-:S04]  /*0850*/  LOP3.LUT R0, R0, 0x80000000, RZ, 0xc0, !PT ;  /* 0x8000000000007812 */ /* 0x000fc800078ec0ff */
[----:B------:R-:W-:Y:S01]  /*0860*/  LOP3.LUT R0, R0, 0x7f800000, RZ, 0xfc, !PT ;  /* 0x7f80000000007812 */ /* 0x000fe200078efcff */
[----:B------:R-:W-:Y:S06]  /*0870*/  BRA `(.L_x_12) ;  /* 0x0000000000047947 */ /* 0x000fec0003800000 */
.L_x_10:
[----:B------:R-:W-:-:S07]  /*0880*/  IMAD R0, R10, 0x800000, R0 ;  /* 0x008000000a007824 */ /* 0x000fce00078e0200 */
.L_x_12:
[----:B------:R-:W-:Y:S05]  /*0890*/  BSYNC.RECONVERGENT B2 ;  /* 0x0000000000027941 */ /* 0x000fea0003800200 */
.L_x_9:
[----:B------:R-:W-:Y:S05]  /*08a0*/  BRA `(.L_x_13) ;  /* 0x0000000000207947 */ /* 0x000fea0003800000 */
.L_x_8:
[----:B------:R-:W-:-:S04]  /*08b0*/  LOP3.LUT R0, R11, 0x80000000, R10, 0x48, !PT ;  /* 0x800000000b007812 */ /* 0x000fc800078e480a */
[----:B------:R-:W-:Y:S01]  /*08c0*/  LOP3.LUT R0, R0, 0x7f800000, RZ, 0xfc, !PT ;  /* 0x7f80000000007812 */ /* 0x000fe200078efcff */
[----:B------:R-:W-:Y:S06]  /*08d0*/  BRA `(.L_x_13) ;  /* 0x0000000000147947 */ /* 0x000fec0003800000 */
.L_x_7:
[----:B------:R-:W-:Y:S01]  /*08e0*/  LOP3.LUT R0, R11, 0x80000000, R10, 0x48, !PT ;  /* 0x800000000b007812 */ /* 0x000fe200078e480a */
[----:B------:R-:W-:Y:S06]  /*08f0*/  BRA `(.L_x_13) ;  /* 0x00000000000c7947 */ /* 0x000fec0003800000 */
.L_x_6:
[----:B------:R-:W0:Y:S01]  /*0900*/  MUFU.RSQ R0, -QNAN ;  /* 0xffc0000000007908 */ /* 0x000e220000001400 */
[----:B------:R-:W-:Y:S05]  /*0910*/  BRA `(.L_x_13) ;  /* 0x0000000000047947 */ /* 0x000fea0003800000 */
.L_x_5:
[----:B------:R-:W-:-:S07]  /*0920*/  FADD.FTZ R0, R0, R3 ;  /* 0x0000000300007221 */ /* 0x000fce0000010000 */
.L_x_13:
[----:B------:R-:W-:Y:S05]  /*0930*/  BSYNC.RECONVERGENT B1 ;  /* 0x0000000000017941 */ /* 0x000fea0003800200 */
.L_x_3:
[----:B------:R-:W-:-:S04]  /*0940*/  IMAD.MOV.U32 R9, RZ, RZ, 0x0 ;  /* 0x00000000ff097424 */ /* 0x000fc800078e00ff */
[----:B0-----:R-:W-:Y:S05]  /*0950*/  RET.REL.NODEC R8 `(_Z16normalize_kernelPfS_S_ii) ;  /* 0xfffffff408a87950 */ /* 0x001fea0003c3ffff */
.L_x_14:
[----:B------:R-:W-:-:S00]  /*0960*/  BRA `(.L_x_14) ;  /* 0xfffffffc00fc7947 */ /* 0x000fc0000383ffff */
[----:B------:R-:W-:-:S00]  /*0970*/  NOP ;  /* 0x0000000000007918 */ /* 0x000fc00000000000 */
        /* <DEDUP_REMOVED lines=8> */
.L_x_29:


//--------------------- .text._Z10sum_kernelPfS_ii --------------------------
	.section	.text._Z10sum_kernelPfS_ii,"ax",@progbits
	.align	128
        .global         _Z10sum_kernelPfS_ii
        .type           _Z10sum_kernelPfS_ii,@function
        .size           _Z10sum_kernelPfS_ii,(.L_x_31 - _Z10sum_kernelPfS_ii)
        .other          _Z10sum_kernelPfS_ii,@"STO_CUDA_ENTRY STV_DEFAULT"
_Z10sum_kernelPfS_ii:
.text._Z10sum_kernelPfS_ii:
[----:B------:R-:W-:Y:S01]  /*0000*/  LDC R1, c[0x0][0x37c] ;  /* 0x0000df00ff017b82 */ /* 0x000fe20000000800 */
[----:B------:R-:W0:Y:S01]  /*0010*/  S2R R7, SR_CTAID.X ;  /* 0x0000000000077919 */ /* 0x000e220000002500 */
[----:B------:R-:W0:Y:S02]  /*0020*/  LDCU UR4, c[0x0][0x390] ;  /* 0x00007200ff0477ac */ /* 0x000e240008000800 */
[----:B0-----:R-:W-:-:S13]  /*0030*/  ISETP.GE.AND P0, PT, R7, UR4, PT ;  /* 0x0000000407007c0c */ /* 0x001fda000bf06270 */
[----:B------:R-:W-:Y:S05]  /*0040*/  @P0 EXIT ;  /* 0x000000000000094d */ /* 0x000fea0003800000 */
[----:B------:R-:W0:Y:S01]  /*0050*/  S2R R6, SR_TID.X ;  /* 0x0000000000067919 */ /* 0x000e220000002100 */
[----:B------:R-:W0:Y:S01]  /*0060*/  LDCU UR4, c[0x0][0x394] ;  /* 0x00007280ff0477ac */ /* 0x000e220008000800 */
[----:B------:R-:W-:Y:S01]  /*0070*/  BSSY.RECONVERGENT B0, `(.L_x_15) ;  /* 0x0000014000007945 */ /* 0x000fe20003800200 */
[----:B------:R-:W-:Y:S01]  /*0080*/  IMAD.MOV.U32 R0, RZ, RZ, RZ ;  /* 0x000000ffff007224 */ /* 0x000fe200078e00ff */
[----:B------:R-:W1:Y:S01]  /*0090*/  LDCU.64 UR8, c[0x0][0x358] ;  /* 0x00006b00ff0877ac */ /* 0x000e620008000a00 */
[----:B------:R-:W2:Y:S01]  /*00a0*/  LDCU.64 UR6, c[0x0][0x380] ;  /* 0x00007000ff0677ac */ /* 0x000ea20008000a00 */
[----:B0-----:R-:W-:-:S13]  /*00b0*/  ISETP.GE.AND P0, PT, R6, UR4, PT ;  /* 0x0000000406007c0c */ /* 0x001fda000bf06270 */
[----:B-12---:R-:W-:Y:S05]  /*00c0*/  @P0 BRA `(.L_x_16) ;  /* 0x0000000000380947 */ /* 0x006fea0003800000 */
[----:B------:R-:W0:Y:S01]  /*00d0*/  LDC R8, c[0x0][0x360] ;  /* 0x0000d800ff087b82 */ /* 0x000e220000000800 */
[----:B------:R-:W-:Y:S02]  /*00e0*/  IMAD R4, R7, UR4, RZ ;  /* 0x0000000407047c24 */ /* 0x000fe4000f8e02ff */
[----:B------:R-:W-:Y:S02]  /*00f0*/  IMAD.MOV.U32 R0, RZ, RZ, RZ ;  /* 0x000000ffff007224 */ /* 0x000fe400078e00ff */
[----:B------:R-:W-:-:S07]  /*0100*/  IMAD.MOV.U32 R5, RZ, RZ, R6 ;  /* 0x000000ffff057224 */ /* 0x000fce00078e0006 */
.L_x_17:
[----:B------:R-:W-:Y:S02]  /*0110*/  SHF.R.S32.HI R3, RZ, 0x1f, R5 ;  /* 0x0000001fff037819 */ /* 0x000fe40000011405 */
[----:B------:R-:W-:-:S04]  /*0120*/  IADD3 R9, P0, PT, R4, R5, RZ ;  /* 0x0000000504097210 */ /* 0x000fc80007f1e0ff */
[----:B------:R-:W-:Y:S02]  /*0130*/  LEA.HI.X.SX32 R10, R4, R3, 0x1, P0 ;  /* 0x00000003040a7211 */ /* 0x000fe400000f0eff */
[----:B------:R-:W-:-:S04]  /*0140*/  LEA R2, P0, R9, UR6, 0x2 ;  /* 0x0000000609027c11 */ /* 0x000fc8000f8010ff */
[----:B------:R-:W-:-:S06]  /*0150*/  LEA.HI.X R3, R9, UR7, R10, 0x2, P0 ;  /* 0x0000000709037c11 */ /* 0x000fcc00080f140a */
[----:B------:R-:W2:Y:S01]  /*0160*/  LDG.E R3, desc[UR8][R2.64] ;  /* 0x0000000802037981 */ /* 0x000ea2000c1e1900 */
[----:B0-----:R-:W-:-:S05]  /*0170*/  IMAD.IADD R5, R8, 0x1, R5 ;  /* 0x0000000108057824 */ /* 0x001fca00078e0205 */
[----:B------:R-:W-:Y:S01]  /*0180*/  ISETP.GE.AND P0, PT, R5, UR4, PT ;  /* 0x0000000405007c0c */ /* 0x000fe2000bf06270 */
[----:B--2---:R-:W-:-:S12]  /*0190*/  FADD R0, R3, R0 ;  /* 0x0000000003007221 */ /* 0x004fd80000000000 */
[----:B------:R-:W-:Y:S05]  /*01a0*/  @!P0 BRA `(.L_x_17) ;  /* 0xfffffffc00d88947 */ /* 0x000fea000383ffff */
.L_x_16:
[----:B------:R-:W-:Y:S05]  /*01b0*/  BSYNC.RECONVERGENT B0 ;  /* 0x0000000000007941 */ /* 0x000fea0003800200 */
.L_x_15:
[----:B------:R-:W0:Y:S01]  /*01c0*/  S2UR UR5, SR_CgaCtaId ;  /* 0x00000000000579c3 */ /* 0x000e220000008800 */
[----:B------:R-:W-:Y:S01]  /*01d0*/  UMOV UR4, 0x400 ;  /* 0x0000040000047882 */ /* 0x000fe20000000000 */
[----:B------:R-:W1:Y:S01]  /*01e0*/  LDCU UR6, c[0x0][0x360] ;  /* 0x00006c00ff0677ac */ /* 0x000e620008000800 */
[----:B------:R-:W-:Y:S01]  /*01f0*/  ISETP.NE.AND P0, PT, R6, RZ, PT ;  /* 0x000000ff0600720c */ /* 0x000fe20003f05270 */
[----:B-1----:R-:W-:Y:S02]  /*0200*/  UISETP.GE.U32.AND UP0, UPT, UR6, 0x2, UPT ;  /* 0x000000020600788c */ /* 0x002fe4000bf06070 */
[----:B0-----:R-:W-:-:S06]  /*0210*/  ULEA UR4, UR5, UR4, 0x18 ;  /* 0x0000000405047291 */ /* 0x001fcc000f8ec0ff */
[----:B------:R-:W-:-:S05]  /*0220*/  LEA R3, R6, UR4, 0x2 ;  /* 0x0000000406037c11 */ /* 0x000fca000f8e10ff */
[----:B------:R0:W-:Y:S01]  /*0230*/  STS [R3], R0 ;  /* 0x0000000003007388 */ /* 0x0001e20000000800 */
[----:B------:R-:W-:Y:S06]  /*0240*/  BAR.SYNC.DEFER_BLOCKING 0x0 ;  /* 0x0000000000007b1d */ /* 0x000fec0000010000 */
[----:B------:R-:W-:Y:S05]  /*0250*/  BRA.U !UP0, `(.L_x_18) ;  /* 0x0000000108307547 */ /* 0x000fea000b800000 */
[----:B0-----:R-:W-:-:S07]  /*0260*/  IMAD.U32 R0, RZ, RZ, UR6 ;  /* 0x00000006ff007e24 */ /* 0x001fce000f8e00ff */
.L_x_19:
[----:B------:R-:W-:-:S04]  /*0270*/  SHF.R.U32.HI R8, RZ, 0x1, R0 ;  /* 0x00000001ff087819 */ /* 0x000fc80000011600 */
[----:B------:R-:W-:-:S13]  /*0280*/  ISETP.GE.U32.AND P1, PT, R6, R8, PT ;  /* 0x000000080600720c */ /* 0x000fda0003f26070 */
[----:B------:R-:W-:Y:S01]  /*0290*/  @!P1 IMAD R2, R8, 0x4, R3 ;  /* 0x0000000408029824 */ /* 0x000fe200078e0203 */
[----:B------:R-:W-:Y:S05]  /*02a0*/  @!P1 LDS R5, [R3] ;  /* 0x0000000003059984 */ /* 0x000fea0000000800 */
[----:B------:R-:W0:Y:S02]  /*02b0*/  @!P1 LDS R2, [R2] ;  /* 0x0000000002029984 */ /* 0x000e240000000800 */
[----:B0-----:R-:W-:-:S05]  /*02c0*/  @!P1 FADD R4, R2, R5 ;  /* 0x0000000502049221 */ /* 0x001fca0000000000 */
[----:B------:R1:W-:Y:S01]  /*02d0*/  @!P1 STS [R3], R4 ;  /* 0x0000000403009388 */ /* 0x0003e20000000800 */
[----:B------:R-:W-:Y:S01]  /*02e0*/  BAR.SYNC.DEFER_BLOCKING 0x0 ;  /* 0x0000000000007b1d */ /* 0x000fe20000010000 */
[----:B------:R-:W-:Y:S01]  /*02f0*/  ISETP.GT.U32.AND P1, PT, R0, 0x3, PT ;  /* 0x000000030000780c */ /* 0x000fe20003f24070 */
[----:B------:R-:W-:-:S12]  /*0300*/  IMAD.MOV.U32 R0, RZ, RZ, R8 ;  /* 0x000000ffff007224 */ /* 0x000fd800078e0008 */
[----:B-1----:R-:W-:Y:S05]  /*0310*/  @P1 BRA `(.L_x_19) ;  /* 0xfffffffc00d41947 */ /* 0x002fea000383ffff */
.L_x_18:
[----:B------:R-:W-:Y:S05]  /*0320*/  @P0 EXIT ;  /* 0x000000000000094d */ /* 0x000fea0003800000 */
[----:B------:R-:W1:Y:S01]  /*0330*/  S2UR UR5, SR_CgaCtaId ;  /* 0x00000000000579c3 */ /* 0x000e620000008800 */
[----:B------:R-:W-:-:S07]  /*0340*/  UMOV UR4, 0x400 ;  /* 0x0000040000047882 */ /* 0x000fce0000000000 */
[----:B0-----:R-:W0:Y:S01]  /*0350*/  LDC.64 R2, c[0x0][0x388] ;  /* 0x0000e200ff027b82 */ /* 0x001e220000000a00 */
[----:B-1----:R-:W-:Y:S01]  /*0360*/  ULEA UR4, UR5, UR4, 0x18 ;  /* 0x0000000405047291 */ /* 0x002fe2000f8ec0ff */
[----:B0-----:R-:W-:-:S08]  /*0370*/  IMAD.WIDE.U32 R2, R7, 0x4, R2 ;  /* 0x0000000407027825 */ /* 0x001fd000078e0002 */
[----:B------:R-:W0:Y:S04]  /*0380*/  LDS R5, [UR4] ;  /* 0x00000004ff057984 */ /* 0x000e280008000800 */
[----:B0-----:R-:W-:Y:S01]  /*0390*/  STG.E desc[UR8][R2.64], R5 ;  /* 0x0000000502007986 */ /* 0x001fe2000c101908 */
[----:B------:R-:W-:Y:S05]  /*03a0*/  EXIT ;  /* 0x000000000000794d */ /* 0x000fea0003800000 */
.L_x_20:
        /* <DEDUP_REMOVED lines=13> */
.L_x_31:


//--------------------- .text._Z10exp_kernelPfS_S_ii --------------------------
	.section	.text._Z10exp_kernelPfS_S_ii,"ax",@progbits
	.align	128
        .global         _Z10exp_kernelPfS_S_ii
        .type           _Z10exp_kernelPfS_S_ii,@function
        .size           _Z10exp_kernelPfS_S_ii,(.L_x_32 - _Z10exp_kernelPfS_S_ii)
        .other          _Z10exp_kernelPfS_S_ii,@"STO_CUDA_ENTRY STV_DEFAULT"
_Z10exp_kernelPfS_S_ii:
.text._Z10exp_kernelPfS_S_ii:
        /* <DEDUP_REMOVED lines=12> */
[----:B------:R-:W3:Y:S01]  /*00c0*/  LDCU.128 UR8, c[0x0][0x380] ;  /* 0x00007000ff0877ac */ /* 0x000ee20008000c00 */
[----:B0-----:R-:W-:-:S05]  /*00d0*/  IMAD.WIDE.U32 R2, R7, 0x4, R2 ;  /* 0x0000000407027825 */ /* 0x001fca00078e0002 */
[----:B-1----:R0:W5:Y:S01]  /*00e0*/  LDG.E R6, desc[UR6][R2.64] ;  /* 0x0000000602067981 */ /* 0x002162000c1e1900 */
[----:B--23--:R-:W-:-:S07]  /*00f0*/  IMAD R7, R7, UR5, RZ ;  /* 0x0000000507077c24 */ /* 0x00cfce000f8e02ff */
.L_x_21:
[----:B------:R-:W-:Y:S02]  /*0100*/  IADD3 R10, P0, PT, R7, R0, RZ ;  /* 0x00000000070a7210 */ /* 0x000fe40007f1e0ff */
[----:B0-----:R-:W-:-:S03]  /*0110*/  SHF.R.S32.HI R2, RZ, 0x1f, R0 ;  /* 0x0000001fff027819 */ /* 0x001fc60000011400 */
[----:B------:R-:W-:Y:S01]  /*0120*/  IMAD.SHL.U32 R8, R10, 0x4, RZ ;  /* 0x000000040a087824 */ /* 0x000fe200078e00ff */
[----:B-1----:R-:W-:-:S04]  /*0130*/  LEA.HI.X.SX32 R3, R7, R2, 0x1, P0 ;  /* 0x0000000207037211 */ /* 0x002fc800000f0eff */
[----:B------:R-:W-:Y:S02]  /*0140*/  SHF.L.U64.HI R10, R10, 0x2, R3 ;  /* 0x000000020a0a7819 */ /* 0x000fe40000010203 */
[----:B------:R-:W-:-:S04]  /*0150*/  IADD3 R2, P0, PT, R8, UR8, RZ ;  /* 0x0000000808027c10 */ /* 0x000fc8000ff1e0ff */
[----:B------:R-:W-:-:S06]  /*0160*/  IADD3.X R3, PT, PT, R10, UR9, RZ, P0, !PT ;  /* 0x000000090a037c10 */ /* 0x000fcc00087fe4ff */
[----:B------:R-:W2:Y:S01]  /*0170*/  LDG.E R3, desc[UR6][R2.64] ;  /* 0x0000000602037981 */ /* 0x000ea2000c1e1900 */
[----:B------:R-:W-:Y:S02]  /*0180*/  HFMA2 R5, -RZ, RZ, 0.96630859375, -0.0022525787353515625 ;  /* 0x3bbb989dff057431 */ /* 0x000fe400000001ff */
[----:B------:R-:W-:Y:S02]  /*0190*/  IMAD.MOV.U32 R12, RZ, RZ, 0x437c0000 ;  /* 0x437c0000ff0c7424 */ /* 0x000fe400078e00ff */
[----:B------:R-:W-:Y:S02]  /*01a0*/  VIADD R0, R0, UR4 ;  /* 0x0000000400007c36 */ /* 0x000fe40008000000 */
[----:B--2--5:R-:W-:-:S04]  /*01b0*/  FADD R4, -R6, R3 ;  /* 0x0000000306047221 */ /* 0x024fc80000000100 */
[----:B------:R-:W-:-:S04]  /*01c0*/  FFMA.SAT R5, R4, R5, 0.5 ;  /* 0x3f00000004057423 */ /* 0x000fc80000002005 */
[----:B------:R-:W-:-:S04]  /*01d0*/  FFMA.RM R5, R5, R12, 12582913 ;  /* 0x4b40000105057423 */ /* 0x000fc8000000400c */
[C---:B------:R-:W-:Y:S01]  /*01e0*/  FADD R9, R5.reuse, -12583039 ;  /* 0xcb40007f05097421 */ /* 0x040fe20000000000 */
[----:B------:R-:W-:-:S03]  /*01f0*/  SHF.L.U32 R2, R5, 0x17, RZ ;  /* 0x0000001705027819 */ /* 0x000fc600000006ff */
[----:B------:R-:W-:-:S04]  /*0200*/  FFMA R9, R4, 1.4426950216293334961, -R9 ;  /* 0x3fb8aa3b04097823 */ /* 0x000fc80000000809 */
[----:B------:R-:W-:Y:S01]  /*0210*/  FFMA R9, R4, 1.925963033500011079e-08, R9 ;  /* 0x32a5706004097823 */ /* 0x000fe20000000009 */
[----:B------:R-:W-:-:S04]  /*0220*/  IADD3 R4, P0, PT, R8, UR10, RZ ;  /* 0x0000000a08047c10 */ /* 0x000fc8000ff1e0ff */
[----:B------:R-:W-:Y:S01]  /*0230*/  IADD3.X R5, PT, PT, R10, UR11, RZ, P0, !PT ;  /* 0x0000000b0a057c10 */ /* 0x000fe200087fe4ff */
[----:B------:R-:W0:Y:S01]  /*0240*/  MUFU.EX2 R9, R9 ;  /* 0x0000000900097308 */ /* 0x000e220000000800 */
[----:B------:R-:W-:Y:S01]  /*0250*/  ISETP.GE.AND P0, PT, R0, UR5, PT ;  /* 0x0000000500007c0c */ /* 0x000fe2000bf06270 */
[----:B0-----:R-:W-:-:S05]  /*0260*/  FMUL R3, R2, R9 ;  /* 0x0000000902037220 */ /* 0x001fca0000400000 */
[----:B------:R1:W-:Y:S07]  /*0270*/  STG.E desc[UR6][R4.64], R3 ;  /* 0x0000000304007986 */ /* 0x0003ee000c101906 */
[----:B------:R-:W-:Y:S05]  /*0280*/  @!P0 BRA `(.L_x_21) ;  /* 0xfffffffc009c8947 */ /* 0x000fea000383ffff */
[----:B------:R-:W-:Y:S05]  /*0290*/  EXIT ;  /* 0x000000000000794d */ /* 0x000fea0003800000 */
.L_x_22:
        /* <DEDUP_REMOVED lines=14> */
.L_x_32:


//--------------------- .text._Z15find_max_kernelPfS_ii --------------------------
	.section	.text._Z15find_max_kernelPfS_ii,"ax",@progbits
	.align	128
        .global         _Z15find_max_kernelPfS_ii
        .type           _Z15find_max_kernelPfS_ii,@function
        .size           _Z15find_max_kernelPfS_ii,(.L_x_33 - _Z15find_max_kernelPfS_ii)
        .other          _Z15find_max_kernelPfS_ii,@"STO_CUDA_ENTRY STV_DEFAULT"
_Z15find_max_kernelPfS_ii:
.text._Z15find_max_kernelPfS_ii:
        /* <DEDUP_REMOVED lines=8> */
[----:B------:R-:W-:Y:S01]  /*0080*/  IMAD.MOV.U32 R0, RZ, RZ, -0x800000 ;  /* 0xff800000ff007424 */ /* 0x000fe200078e00ff */
[----:B------:R-:W1:Y:S01]  /*0090*/  LDCU.64 UR8, c[0x0][0x358] ;  /* 0x00006b00ff0877ac */ /* 0x000e620008000a00 */
[----:B------:R-:W2:Y:S01]  /*00a0*/  LDCU.64 UR6, c[0x0][0x380] ;  /* 0x00007000ff0677ac */ /* 0x000ea20008000a00 */
[----:B0-----:R-:W-:-:S13]  /*00b0*/  ISETP.GE.AND P0, PT, R6, UR4, PT ;  /* 0x0000000406007c0c */ /* 0x001fda000bf06270 */
[----:B-12---:R-:W-:Y:S05]  /*00c0*/  @P0 BRA `(.L_x_24) ;  /* 0x0000000000380947 */ /* 0x006fea0003800000 */
[----:B------:R-:W0:Y:S01]  /*00d0*/  LDC R8, c[0x0][0x360] ;  /* 0x0000d800ff087b82 */ /* 0x000e220000000800 */
[----:B------:R-:W-:Y:S02]  /*00e0*/  IMAD R4, R7, UR4, RZ ;  /* 0x0000000407047c24 */ /* 0x000fe4000f8e02ff */
[----:B------:R-:W-:Y:S02]  /*00f0*/  IMAD.MOV.U32 R0, RZ, RZ, -0x800000 ;  /* 0xff800000ff007424 */ /* 0x000fe400078e00ff */
[----:B------:R-:W-:-:S07]  /*0100*/  IMAD.MOV.U32 R5, RZ, RZ, R6 ;  /* 0x000000ffff057224 */ /* 0x000fce00078e0006 */
.L_x_25:
[----:B------:R-:W-:Y:S02]  /*0110*/  SHF.R.S32.HI R3, RZ, 0x1f, R5 ;  /* 0x0000001fff037819 */ /* 0x000fe40000011405 */
[----:B------:R-:W-:-:S04]  /*0120*/  IADD3 R9, P0, PT, R4, R5, RZ ;  /* 0x0000000504097210 */ /* 0x000fc80007f1e0ff */
[----:B------:R-:W-:Y:S02]  /*0130*/  LEA.HI.X.SX32 R10, R4, R3, 0x1, P0 ;  /* 0x00000003040a7211 */ /* 0x000fe400000f0eff */
[----:B------:R-:W-:-:S04]  /*0140*/  LEA R2, P0, R9, UR6, 0x2 ;  /* 0x0000000609027c11 */ /* 0x000fc8000f8010ff */
[----:B------:R-:W-:-:S06]  /*0150*/  LEA.HI.X R3, R9, UR7, R10, 0x2, P0 ;  /* 0x0000000709037c11 */ /* 0x000fcc00080f140a */
[----:B------:R-:W2:Y:S01]  /*0160*/  LDG.E R3, desc[UR8][R2.64] ;  /* 0x0000000802037981 */ /* 0x000ea2000c1e1900 */
[----:B0-----:R-:W-:-:S05]  /*0170*/  IMAD.IADD R5, R8, 0x1, R5 ;  /* 0x0000000108057824 */ /* 0x001fca00078e0205 */
[----:B------:R-:W-:Y:S02]  /*0180*/  ISETP.GE.AND P0, PT, R5, UR4, PT ;  /* 0x0000000405007c0c */ /* 0x000fe4000bf06270 */
[----:B--2---:R-:W-:-:S11]  /*0190*/  FMNMX R0, R3, R0, !PT ;  /* 0x0000000003007209 */ /* 0x004fd60007800000 */
[----:B------:R-:W-:Y:S05]  /*01a0*/  @!P0 BRA `(.L_x_25) ;  /* 0xfffffffc00d88947 */ /* 0x000fea000383ffff */
.L_x_24:
[----:B------:R-:W-:Y:S05]  /*01b0*/  BSYNC.RECONVERGENT B0 ;  /* 0x0000000000007941 */ /* 0x000fea0003800200 */
.L_x_23:
        /* <DEDUP_REMOVED lines=11> */
.L_x_27:
[----:B------:R-:W-:-:S04]  /*0270*/  SHF.R.U32.HI R8, RZ, 0x1, R0 ;  /* 0x00000001ff087819 */ /* 0x000fc80000011600 */
[----:B------:R-:W-:-:S13]  /*0280*/  ISETP.GE.U32.AND P1, PT, R6, R8, PT ;  /* 0x000000080600720c */ /* 0x000fda0003f26070 */
[----:B------:R-:W-:Y:S01]  /*0290*/  @!P1 IMAD R4, R8, 0x4, R3 ;  /* 0x0000000408049824 */ /* 0x000fe200078e0203 */
[----:B------:R-:W-:Y:S04]  /*02a0*/  @!P1 LDS R2, [R3] ;  /* 0x0000000003029984 */ /* 0x000fe80000000800 */
[----:B------:R-:W0:Y:S02]  /*02b0*/  @!P1 LDS R5, [R4] ;  /* 0x0000000004059984 */ /* 0x000e240000000800 */
[----:B0-----:R-:W-:-:S05]  /*02c0*/  @!P1 FMNMX R2, R2, R5, !PT ;  /* 0x0000000502029209 */ /* 0x001fca0007800000 */
[----:B------:R1:W-:Y:S01]  /*02d0*/  @!P1 STS [R3], R2 ;  /* 0x0000000203009388 */ /* 0x0003e20000000800 */
[----:B------:R-:W-:Y:S01]  /*02e0*/  BAR.SYNC.DEFER_BLOCKING 0x0 ;  /* 0x0000000000007b1d */ /* 0x000fe20000010000 */
[----:B------:R-:W-:Y:S01]  /*02f0*/  ISETP.GT.U32.AND P1, PT, R0, 0x3, PT ;  /* 0x000000030000780c */ /* 0x000fe20003f24070 */
[----:B------:R-:W-:-:S12]  /*0300*/  IMAD.MOV.U32 R0, RZ, RZ, R8 ;  /* 0x000000ffff007224 */ /* 0x000fd800078e0008 */
[----:B-1----:R-:W-:Y:S05]  /*0310*/  @P1 BRA `(.L_x_27) ;  /* 0xfffffffc00d41947 */ /* 0x002fea000383ffff */
.L_x_26:
        /* <DEDUP_REMOVED lines=9> */
.L_x_28:
        /* <DEDUP_REMOVED lines=13> */
.L_x_33:


//--------------------- .nv.shared._Z16normalize_kernelPfS_S_ii --------------------------
	.section	.nv.shared._Z16normalize_kernelPfS_S_ii,"aw",@nobits
	.sectionflags	@""
	.align	16
	.zero		1024


//--------------------- .nv.shared.reserved.0     --------------------------
	.section	.nv.shared.reserved.0,"aw",@nobits
	.weak		__nv_reservedSMEM_offset_0_alias
	.size		__nv_reservedSMEM_offset_0_alias, 0, 64
	.other		__nv_reservedSMEM_offset_0_alias,@"STO_CUDA_RESERVED_SHARED STV_DEFAULT"
__nv_reservedSMEM_offset_0_alias:
	.zero		0
	.zero		64


//--------------------- .nv.shared._Z10sum_kernelPfS_ii --------------------------
	.section	.nv.shared._Z10sum_kernelPfS_ii,"aw",@nobits
	.sectionflags	@""
	.align	16
	.zero		1024


//--------------------- .nv.shared._Z10exp_kernelPfS_S_ii --------------------------
	.section	.nv.shared._Z10exp_kernelPfS_S_ii,"aw",@nobits
	.sectionflags	@""
	.align	16
	.zero		1024


//--------------------- .nv.shared._Z15find_max_kernelPfS_ii --------------------------
	.section	.nv.shared._Z15find_max_kernelPfS_ii,"aw",@nobits
	.sectionflags	@""
	.align	16
	.zero		1024


//--------------------- .nv.constant0._Z16normalize_kernelPfS_S_ii --------------------------
	.section	.nv.constant0._Z16normalize_kernelPfS_S_ii,"a",@progbits
	.sectionflags	@""
	.align	4
.nv.constant0._Z16normalize_kernelPfS_S_ii:
	.zero		928


//--------------------- .nv.constant0._Z10sum_kernelPfS_ii --------------------------
	.section	.nv.constant0._Z10sum_kernelPfS_ii,"a",@progbits
	.sectionflags	@""
	.align	4
.nv.constant0._Z10sum_kernelPfS_ii:
	.zero		920


//--------------------- .nv.constant0._Z10exp_kernelPfS_S_ii --------------------------
	.section	.nv.constant0._Z10exp_kernelPfS_S_ii,"a",@progbits
	.sectionflags	@""
	.align	4
.nv.constant0._Z10exp_kernelPfS_S_ii:
	.zero		928


//--------------------- .nv.constant0._Z15find_max_kernelPfS_ii --------------------------
	.section	.nv.constant0._Z15find_max_kernelPfS_ii,"a",@progbits
	.sectionflags	@""
	.align	4
.nv.constant0._Z15find_max_kernelPfS_ii:
	.zero		920


//--------------------- SYMBOLS --------------------------

	.type		.nv.reservedSmem.offset0,@object
	.size		.nv.reservedSmem.offset0,0x4
	.type		.nv.reservedSmem.cap,@object
	.size		.nv.reservedSmem.cap,0x4
